	.headerflags	@"EF_CUDA_TEXMODE_UNIFIED EF_CUDA_64BIT_ADDRESS EF_CUDA_ACCELERATORS EF_CUDA_SM90 EF_CUDA_VIRTUAL_SM(EF_CUDA_SM90)"
	.elftype	@"ET_EXEC"


//--------------------- .nv.info                  --------------------------
	.section	.nv.info,"",@"SHT_CUDA_INFO"
	.align	4


	//----- nvinfo : EIATTR_REGCOUNT
	.align		4
        /*0000*/ 	.byte	0x04, 0x2f
        /*0002*/ 	.short	(.L_1 - .L_0)
	.align		4
.L_0:
        /*0004*/ 	.word	index@(triton_poi_fused_add_0)
        /*0008*/ 	.word	0x0000000c


	//----- nvinfo : EIATTR_MIN_STACK_SIZE
	.align		4
.L_1:
        /*000c*/ 	.byte	0x04, 0x12
        /*000e*/ 	.short	(.L_3 - .L_2)
	.align		4
.L_2:
        /*0010*/ 	.word	index@(triton_poi_fused_add_0)
        /*0014*/ 	.word	0x00000000


	//----- nvinfo : EIATTR_FRAME_SIZE
	.align		4
.L_3:
        /*0018*/ 	.byte	0x04, 0x11
        /*001a*/ 	.short	(.L_5 - .L_4)
	.align		4
.L_4:
        /*001c*/ 	.word	index@(triton_poi_fused_add_0)
        /*0020*/ 	.word	0x00000000


	//----- nvinfo : EIATTR_MIN_STACK_SIZE
	.align		4
.L_5:
        /*0024*/ 	.byte	0x04, 0x12
        /*0026*/ 	.short	(.L_7 - .L_6)
	.align		4
.L_6:
        /*0028*/ 	.word	index@(triton_poi_fused_add_0)
        /*002c*/ 	.word	0x00000000
.L_7:


//--------------------- .nv.info.triton_poi_fused_add_0 --------------------------
	.section	.nv.info.triton_poi_fused_add_0,"",@"SHT_CUDA_INFO"
	.sectionflags	@""
	.align	4


	//----- nvinfo : EIATTR_CUDA_API_VERSION
	.align		4
        /*0000*/ 	.byte	0x04, 0x37
        /*0002*/ 	.short	(.L_9 - .L_8)
.L_8:
        /*0004*/ 	.word	0x0000007c


	//----- nvinfo : EIATTR_KPARAM_INFO
	.align		4
.L_9:
        /*0008*/ 	.byte	0x04, 0x17
        /*000a*/ 	.short	(.L_11 - .L_10)
.L_10:
        /*000c*/ 	.word	0x00000000
        /*0010*/ 	.short	0x0002
        /*0012*/ 	.short	0x0010
        /*0014*/ 	.byte	0x00, 0xf0, 0x11, 0x00


	//----- nvinfo : EIATTR_KPARAM_INFO
	.align		4
.L_11:
        /*0018*/ 	.byte	0x04, 0x17
        /*001a*/ 	.short	(.L_13 - .L_12)
.L_12:
        /*001c*/ 	.word	0x00000000
        /*0020*/ 	.short	0x0001
        /*0022*/ 	.short	0x0008
        /*0024*/ 	.byte	0x00, 0xf4, 0x21, 0x00


	//----- nvinfo : EIATTR_KPARAM_INFO
	.align		4
.L_13:
        /*0028*/ 	.byte	0x04, 0x17
        /*002a*/ 	.short	(.L_15 - .L_14)
.L_14:
        /*002c*/ 	.word	0x00000000
        /*0030*/ 	.short	0x0000
        /*0032*/ 	.short	0x0000
        /*0034*/ 	.byte	0x00, 0xf4, 0x21, 0x00


	//----- nvinfo : EIATTR_SPARSE_MMA_MASK
	.align		4
.L_15:
        /*0038*/ 	.byte	0x03, 0x50
        /*003a*/ 	.short	0x0000


	//----- nvinfo : EIATTR_MAXREG_COUNT
	.align		4
        /*003c*/ 	.byte	0x03, 0x1b
        /*003e*/ 	.short	0x00ff


	//----- nvinfo : EIATTR_EXIT_INSTR_OFFSETS
	.align		4
        /*0040*/ 	.byte	0x04, 0x1c
        /*0042*/ 	.short	(.L_17 - .L_16)


	//   ....[0]....
.L_16:
        /*0044*/ 	.word	0x00000170


	//   ....[1]....
        /*0048*/ 	.word	0x00000190


	//----- nvinfo : EIATTR_REQNTID
	.align		4
.L_17:
        /*004c*/ 	.byte	0x04, 0x10
        /*004e*/ 	.short	(.L_19 - .L_18)
.L_18:
        /*0050*/ 	.word	0x00000020
        /*0054*/ 	.word	0x00000001
        /*0058*/ 	.word	0x00000001


	//----- nvinfo : EIATTR_CBANK_PARAM_SIZE
	.align		4
.L_19:
        /*005c*/ 	.byte	0x03, 0x19
        /*005e*/ 	.short	0x0014


	//----- nvinfo : EIATTR_PARAM_CBANK
	.align		4
        /*0060*/ 	.byte	0x04, 0x0a
        /*0062*/ 	.short	(.L_21 - .L_20)
	.align		4
.L_20:
        /*0064*/ 	.word	index@(.nv.constant0.triton_poi_fused_add_0)
        /*0068*/ 	.short	0x0210
        /*006a*/ 	.short	0x0014


	//----- nvinfo : EIATTR_SW_WAR
	.align		4
.L_21:
        /*006c*/ 	.byte	0x04, 0x36
        /*006e*/ 	.short	(.L_23 - .L_22)
.L_22:
        /*0070*/ 	.word	0x00000008
.L_23:


//--------------------- .nv.callgraph             --------------------------
	.section	.nv.callgraph,"",@"SHT_CUDA_CALLGRAPH"
	.align	4
	.sectionentsize	8
	.align		4
        /*0000*/ 	.word	0x00000000
	.align		4
        /*0004*/ 	.word	0xffffffff
	.align		4
        /*0008*/ 	.word	0x00000000
	.align		4
        /*000c*/ 	.word	0xfffffffe
	.align		4
        /*0010*/ 	.word	0x00000000
	.align		4
        /*0014*/ 	.word	0xfffffffd
	.align		4
        /*0018*/ 	.word	0x00000000
	.align		4
        /*001c*/ 	.word	0xfffffffc


//--------------------- .text.triton_poi_fused_add_0 --------------------------
	.section	.text.triton_poi_fused_add_0,"ax",@progbits
	.align	128
        .global         triton_poi_fused_add_0
        .type           triton_poi_fused_add_0,@function
        .size           triton_poi_fused_add_0,(.L_x_1 - triton_poi_fused_add_0)
        .other          triton_poi_fused_add_0,@"STO_CUDA_ENTRY STV_DEFAULT"
triton_poi_fused_add_0:
.text.triton_poi_fused_add_0:
[----:B------:R-:W0:Y:S02]  /*0000*/  LDC R1, c[0x0][0x28] ;  /* 0x00000a00ff017b82 */ /* 0x000e240000000800 */
[----:B------:R-:W1:Y:S01]  /*0010*/  S2R R8, SR_TID.X ;  /* 0x0000000000087919 */ /* 0x000e620000002100 */
[----:B------:R-:W2:Y:S01]  /*0020*/  LDC.64 R4, c[0x0][0x218] ;  /* 0x00008600ff047b82 */ /* 0x000ea20000000a00 */
[----:B------:R-:W-:Y:S01]  /*0030*/  ULDC.64 UR4, c[0x0][0x208] ;  /* 0x0000820000047ab9 */ /* 0x000fe20000000a00 */
[----:B------:R-:W3:Y:S06]  /*0040*/  S2R R7, SR_CTAID.X ;  /* 0x0000000000077919 */ /* 0x000eec0000002500 */
[----:B------:R-:W4:Y:S01]  /*0050*/  LDC.64 R2, c[0x0][0x210] ;  /* 0x00008400ff027b82 */ /* 0x000f220000000a00 */
[----:B-1----:R-:W-:-:S02]  /*0060*/  LOP3.LUT R0, R8, 0xf, RZ, 0xc0, !PT ;  /* 0x0000000f08007812 */ /* 0x002fc400078ec0ff */
[----:B---3--:R-:W-:-:S03]  /*0070*/  SHF.R.S32.HI R6, RZ, 0x1b, R7 ;  /* 0x0000001bff067819 */ /* 0x008fc60000011407 */
[----:B------:R-:W-:Y:S01]  /*0080*/  IMAD R7, R7, 0x10, R0 ;  /* 0x0000001007077824 */ /* 0x000fe200078e0200 */
[----:B------:R-:W-:-:S03]  /*0090*/  SGXT R0, R6, 0x1 ;  /* 0x000000010600781a */ /* 0x000fc60000000200 */
[C---:B----4-:R-:W-:Y:S01]  /*00a0*/  IMAD.WIDE R2, R7.reuse, 0x4, R2 ;  /* 0x0000000407027825 */ /* 0x050fe200078e0202 */
[----:B------:R-:W-:Y:S02]  /*00b0*/  ISETP.GE.AND P0, PT, R7, 0x10, PT ;  /* 0x000000100700780c */ /* 0x000fe40003f06270 */
[----:B------:R-:W-:-:S04]  /*00c0*/  LEA.HI R0, R0, R7, RZ, 0x2 ;  /* 0x0000000700007211 */ /* 0x000fc800078f10ff */
[----:B------:R-:W-:-:S05]  /*00d0*/  LOP3.LUT R0, R0, 0xfffffffc, RZ, 0xc0, !PT ;  /* 0xfffffffc00007812 */ /* 0x000fca00078ec0ff */
[----:B------:R-:W-:Y:S02]  /*00e0*/  IMAD.IADD R9, R7, 0x1, -R0 ;  /* 0x0000000107097824 */ /* 0x000fe400078e0a00 */
[----:B------:R-:W-:Y:S02]  /*00f0*/  IMAD.MOV.U32 R0, RZ, RZ, RZ ;  /* 0x000000ffff007224 */ /* 0x000fe400078e00ff */
[----:B--2---:R-:W-:-:S04]  /*0100*/  IMAD.WIDE R4, R9, 0x4, R4 ;  /* 0x0000000409047825 */ /* 0x004fc800078e0204 */
[----:B------:R-:W-:Y:S01]  /*0110*/  IMAD.MOV.U32 R9, RZ, RZ, RZ ;  /* 0x000000ffff097224 */ /* 0x000fe200078e00ff */
[----:B------:R-:W2:Y:S05]  /*0120*/  @!P0 LDG.E R0, desc[UR4][R2.64] ;  /* 0x0000000402008981 */ /* 0x000eaa000c1e1900 */
[----:B------:R-:W2:Y:S01]  /*0130*/  @!P0 LDG.E.EL R9, desc[UR4][R4.64+0x20] ;  /* 0x0000200404098981 */ /* 0x000ea2000c2e1900 */
[----:B------:R-:W-:-:S04]  /*0140*/  LOP3.LUT P0, RZ, R8, 0x10, RZ, 0xc0, !PT ;  /* 0x0000001008ff7812 */ /* 0x000fc8000780c0ff */
[----:B------:R-:W-:Y:S01]  /*0150*/  ISETP.LT.AND P0, PT, R7, 0x10, !P0 ;  /* 0x000000100700780c */ /* 0x000fe20004701270 */
[----:B--2---:R-:W-:-:S12]  /*0160*/  FADD R9, R9, R0 ;  /* 0x0000000009097221 */ /* 0x004fd80000000000 */
[----:B------:R-:W-:Y:S05]  /*0170*/  @!P0 EXIT ;  /* 0x000000000000894d */ /* 0x000fea0003800000 */
[----:B------:R-:W-:Y:S01]  /*0180*/  STG.E desc[UR4][R2.64], R9 ;  /* 0x0000000902007986 */ /* 0x000fe2000c101904 */
[----:B------:R-:W-:Y:S05]  /*0190*/  EXIT ;  /* 0x000000000000794d */ /* 0x000fea0003800000 */
.L_x_0:
[----:B------:R-:W-:-:S00]  /*01a0*/  BRA `(.L_x_0) ;  /* 0xfffffffc00fc7947 */ /* 0x000fc0000383ffff */
[----:B------:R-:W-:-:S00]  /*01b0*/  NOP ;  /* 0x0000000000007918 */ /* 0x000fc00000000000 */
        /* <DEDUP_REMOVED lines=12> */
.L_x_1:


//--------------------- .nv.constant0.triton_poi_fused_add_0 --------------------------
	.section	.nv.constant0.triton_poi_fused_add_0,"a",@progbits
	.sectionflags	@""
	.align	4
.nv.constant0.triton_poi_fused_add_0:
	.zero		548
